	.headerflags	@"EF_CUDA_TEXMODE_UNIFIED EF_CUDA_64BIT_ADDRESS EF_CUDA_SM89 EF_CUDA_VIRTUAL_SM(EF_CUDA_SM89)"
	.elftype	@"ET_EXEC"


//--------------------- .nv.info                  --------------------------
	.section	.nv.info,"",@"SHT_CUDA_INFO"
	.align	4


	//----- nvinfo : EIATTR_REGCOUNT
	.align		4
        /*0000*/ 	.byte	0x04, 0x2f
        /*0002*/ 	.short	(.L_2 - .L_1)
	.align		4
.L_1:
        /*0004*/ 	.word	index@(triton_per_fused__unsafe_view_add_addmm_mean_mul_pow_rsqrt_sigmoid_view_48)
        /*0008*/ 	.word	0x00000025


	//----- nvinfo : EIATTR_FRAME_SIZE
	.align		4
.L_2:
        /*000c*/ 	.byte	0x04, 0x11
        /*000e*/ 	.short	(.L_4 - .L_3)
	.align		4
.L_3:
        /*0010*/ 	.word	index@(triton_per_fused__unsafe_view_add_addmm_mean_mul_pow_rsqrt_sigmoid_view_48)
        /*0014*/ 	.word	0x00000000


	//----- nvinfo : EIATTR_MIN_STACK_SIZE
	.align		4
.L_4:
        /*0018*/ 	.byte	0x04, 0x12
        /*001a*/ 	.short	(.L_6 - .L_5)
	.align		4
.L_5:
        /*001c*/ 	.word	index@(triton_per_fused__unsafe_view_add_addmm_mean_mul_pow_rsqrt_sigmoid_view_48)
        /*0020*/ 	.word	0x00000000
.L_6:


//--------------------- .nv.info.triton_per_fused__unsafe_view_add_addmm_mean_mul_pow_rsqrt_sigmoid_view_48 --------------------------
	.section	.nv.info.triton_per_fused__unsafe_view_add_addmm_mean_mul_pow_rsqrt_sigmoid_view_48,"",@"SHT_CUDA_INFO"
	.sectionflags	@""
	.align	4


	//----- nvinfo : EIATTR_CUDA_API_VERSION
	.align		4
        /*0000*/ 	.byte	0x04, 0x37
        /*0002*/ 	.short	(.L_8 - .L_7)
.L_7:
        /*0004*/ 	.word	0x00000080


	//----- nvinfo : EIATTR_PARAM_CBANK
	.align		4
.L_8:
        /*0008*/ 	.byte	0x04, 0x0a
        /*000a*/ 	.short	(.L_10 - .L_9)
	.align		4
.L_9:
        /*000c*/ 	.word	index@(.nv.constant0.triton_per_fused__unsafe_view_add_addmm_mean_mul_pow_rsqrt_sigmoid_view_48)
        /*0010*/ 	.short	0x0160
        /*0012*/ 	.short	0x0048


	//----- nvinfo : EIATTR_CBANK_PARAM_SIZE
	.align		4
.L_10:
        /*0014*/ 	.byte	0x03, 0x19
        /*0016*/ 	.short	0x0048


	//----- nvinfo : EIATTR_KPARAM_INFO
	.align		4
        /*0018*/ 	.byte	0x04, 0x17
        /*001a*/ 	.short	(.L_12 - .L_11)
.L_11:
        /*001c*/ 	.word	0x00000000
        /*0020*/ 	.short	0x0009
        /*0022*/ 	.short	0x0040
        /*0024*/ 	.byte	0x00, 0xf4, 0x21, 0x00


	//----- nvinfo : EIATTR_KPARAM_INFO
	.align		4
.L_12:
        /*0028*/ 	.byte	0x04, 0x17
        /*002a*/ 	.short	(.L_14 - .L_13)
.L_13:
        /*002c*/ 	.word	0x00000000
        /*0030*/ 	.short	0x0008
        /*0032*/ 	.short	0x003c
        /*0034*/ 	.byte	0x00, 0xf0, 0x11, 0x00


	//----- nvinfo : EIATTR_KPARAM_INFO
	.align		4
.L_14:
        /*0038*/ 	.byte	0x04, 0x17
        /*003a*/ 	.short	(.L_16 - .L_15)
.L_15:
        /*003c*/ 	.word	0x00000000
        /*0040*/ 	.short	0x0007
        /*0042*/ 	.short	0x0038
        /*0044*/ 	.byte	0x00, 0xf0, 0x11, 0x00


	//----- nvinfo : EIATTR_KPARAM_INFO
	.align		4
.L_16:
        /*0048*/ 	.byte	0x04, 0x17
        /*004a*/ 	.short	(.L_18 - .L_17)
.L_17:
        /*004c*/ 	.word	0x00000000
        /*0050*/ 	.short	0x0006
        /*0052*/ 	.short	0x0030
        /*0054*/ 	.byte	0x00, 0xf4, 0x21, 0x00


	//----- nvinfo : EIATTR_KPARAM_INFO
	.align		4
.L_18:
        /*0058*/ 	.byte	0x04, 0x17
        /*005a*/ 	.short	(.L_20 - .L_19)
.L_19:
        /*005c*/ 	.word	0x00000000
        /*0060*/ 	.short	0x0005
        /*0062*/ 	.short	0x0028
        /*0064*/ 	.byte	0x00, 0xf4, 0x21, 0x00


	//----- nvinfo : EIATTR_KPARAM_INFO
	.align		4
.L_20:
        /*0068*/ 	.byte	0x04, 0x17
        /*006a*/ 	.short	(.L_22 - .L_21)
.L_21:
        /*006c*/ 	.word	0x00000000
        /*0070*/ 	.short	0x0004
        /*0072*/ 	.short	0x0020
        /*0074*/ 	.byte	0x00, 0xf4, 0x21, 0x00


	//----- nvinfo : EIATTR_KPARAM_INFO
	.align		4
.L_22:
        /*0078*/ 	.byte	0x04, 0x17
        /*007a*/ 	.short	(.L_24 - .L_23)
.L_23:
        /*007c*/ 	.word	0x00000000
        /*0080*/ 	.short	0x0003
        /*0082*/ 	.short	0x0018
        /*0084*/ 	.byte	0x00, 0xf4, 0x21, 0x00


	//----- nvinfo : EIATTR_KPARAM_INFO
	.align		4
.L_24:
        /*0088*/ 	.byte	0x04, 0x17
        /*008a*/ 	.short	(.L_26 - .L_25)
.L_25:
        /*008c*/ 	.word	0x00000000
        /*0090*/ 	.short	0x0002
        /*0092*/ 	.short	0x0010
        /*0094*/ 	.byte	0x00, 0xf4, 0x21, 0x00


	//----- nvinfo : EIATTR_KPARAM_INFO
	.align		4
.L_26:
        /*0098*/ 	.byte	0x04, 0x17
        /*009a*/ 	.short	(.L_28 - .L_27)
.L_27:
        /*009c*/ 	.word	0x00000000
        /*00a0*/ 	.short	0x0001
        /*00a2*/ 	.short	0x0008
        /*00a4*/ 	.byte	0x00, 0xf4, 0x21, 0x00


	//----- nvinfo : EIATTR_KPARAM_INFO
	.align		4
.L_28:
        /*00a8*/ 	.byte	0x04, 0x17
        /*00aa*/ 	.short	(.L_30 - .L_29)
.L_29:
        /*00ac*/ 	.word	0x00000000
        /*00b0*/ 	.short	0x0000
        /*00b2*/ 	.short	0x0000
        /*00b4*/ 	.byte	0x00, 0xf4, 0x21, 0x00


	//----- nvinfo : EIATTR_MAXREG_COUNT
	.align		4
.L_30:
        /*00b8*/ 	.byte	0x03, 0x1b
        /*00ba*/ 	.short	0x00ff


	//----- nvinfo : EIATTR_COOP_GROUP_MASK_REGIDS
	.align		4
        /*00bc*/ 	.byte	0x04, 0x29
        /*00be*/ 	.short	(.L_32 - .L_31)


	//   ....[0]....
.L_31:
        /*00c0*/ 	.word	0xffffffff


	//   ....[1]....
        /*00c4*/ 	.word	0xffffffff


	//   ....[2]....
        /*00c8*/ 	.word	0xffffffff


	//   ....[3]....
        /*00cc*/ 	.word	0xffffffff


	//   ....[4]....
        /*00d0*/ 	.word	0xffffffff


	//   ....[5]....
        /*00d4*/ 	.word	0xffffffff


	//----- nvinfo : EIATTR_COOP_GROUP_INSTR_OFFSETS
	.align		4
.L_32:
        /*00d8*/ 	.byte	0x04, 0x28
        /*00da*/ 	.short	(.L_34 - .L_33)


	//   ....[0]....
.L_33:
        /*00dc*/ 	.word	0x00000550


	//   ....[1]....
        /*00e0*/ 	.word	0x00000580


	//   ....[2]....
        /*00e4*/ 	.word	0x000005b0


	//   ....[3]....
        /*00e8*/ 	.word	0x000005e0


	//   ....[4]....
        /*00ec*/ 	.word	0x00000600


	//   ....[5]....
        /*00f0*/ 	.word	0x00000680


	//----- nvinfo : EIATTR_EXIT_INSTR_OFFSETS
	.align		4
.L_34:
        /*00f4*/ 	.byte	0x04, 0x1c
        /*00f6*/ 	.short	(.L_36 - .L_35)


	//   ....[0]....
.L_35:
        /*00f8*/ 	.word	0x000007a0


	//----- nvinfo : EIATTR_REQNTID
	.align		4
.L_36:
        /*00fc*/ 	.byte	0x04, 0x10
        /*00fe*/ 	.short	(.L_38 - .L_37)
.L_37:
        /*0100*/ 	.word	0x00000040
        /*0104*/ 	.word	0x00000001
        /*0108*/ 	.word	0x00000001
.L_38:


//--------------------- .nv.callgraph             --------------------------
	.section	.nv.callgraph,"",@"SHT_CUDA_CALLGRAPH"
	.align	4
	.sectionentsize	8
	.align		4
        /*0000*/ 	.word	0x00000000
	.align		4
        /*0004*/ 	.word	0xffffffff
	.align		4
        /*0008*/ 	.word	0x00000000
	.align		4
        /*000c*/ 	.word	0xfffffffe
	.align		4
        /*0010*/ 	.word	0x00000000
	.align		4
        /*0014*/ 	.word	0xfffffffd
	.align		4
        /*0018*/ 	.word	0x00000000
	.align		4
        /*001c*/ 	.word	0xfffffffc


//--------------------- .nv.rel.action            --------------------------
	.section	.nv.rel.action,"",@"SHT_CUDA_RELOCINFO"
	.align	8
	.sectionentsize	8
        /*0000*/ 	.byte	0x73, 0x00, 0x00, 0x00, 0x00, 0x00, 0x00, 0x00, 0x00, 0x00, 0x00, 0x11, 0x25, 0x00, 0x05, 0x36


//--------------------- .nv.constant4             --------------------------
	.section	.nv.constant4,"a",@progbits
	.align	8
	.align		8
.nv.constant4:
        /*0000*/ 	.dword	_$_str


//--------------------- .nv.constant0.triton_per_fused__unsafe_view_add_addmm_mean_mul_pow_rsqrt_sigmoid_view_48 --------------------------
	.section	.nv.constant0.triton_per_fused__unsafe_view_add_addmm_mean_mul_pow_rsqrt_sigmoid_view_48,"a",@progbits
	.sectionflags	@""
	.align	4
.nv.constant0.triton_per_fused__unsafe_view_add_addmm_mean_mul_pow_rsqrt_sigmoid_view_48:
	.zero		424


//--------------------- .text.triton_per_fused__unsafe_view_add_addmm_mean_mul_pow_rsqrt_sigmoid_view_48 --------------------------
	.section	.text.triton_per_fused__unsafe_view_add_addmm_mean_mul_pow_rsqrt_sigmoid_view_48,"ax",@progbits
	.sectionflags	@"SHF_BARRIERS=1"
	.sectioninfo	@"SHI_REGISTERS=37"
	.align	128
        .global         triton_per_fused__unsafe_view_add_addmm_mean_mul_pow_rsqrt_sigmoid_view_48
        .type           triton_per_fused__unsafe_view_add_addmm_mean_mul_pow_rsqrt_sigmoid_view_48,@function
        .size           triton_per_fused__unsafe_view_add_addmm_mean_mul_pow_rsqrt_sigmoid_view_48,(.L_x_1 - triton_per_fused__unsafe_view_add_addmm_mean_mul_pow_rsqrt_sigmoid_view_48)
        .other          triton_per_fused__unsafe_view_add_addmm_mean_mul_pow_rsqrt_sigmoid_view_48,@"STO_CUDA_ENTRY STV_DEFAULT"
triton_per_fused__unsafe_view_add_addmm_mean_mul_pow_rsqrt_sigmoid_view_48:
.text.triton_per_fused__unsafe_view_add_addmm_mean_mul_pow_rsqrt_sigmoid_view_48:
[----:B------:R-:W-:Y:S02]  /*0000*/  MOV R1, c[0x0][0x28] ;  /* 0x00000a0000017a02 */ /* 0x000fe40000000f00 */
[----:B------:R-:W0:Y:S01]  /*0010*/  S2R R0, SR_TID.X ;  /* 0x0000000000007919 */ /* 0x000e220000002100 */
[----:B------:R-:W-:Y:S01]  /*0020*/  MOV R24, 0x4 ;  /* 0x0000000400187802 */ /* 0x000fe20000000f00 */
[----:B------:R-:W-:Y:S02]  /*0030*/  ULDC.64 UR4, c[0x0][0x118] ;  /* 0x0000460000047ab9 */ /* 0x000fe40000000a00 */
[----:B------:R-:W1:Y:S01]  /*0040*/  S2R R27, SR_CTAID.X ;  /* 0x00000000001b7919 */ /* 0x000e620000002500 */
[----:B0-----:R-:W-:-:S04]  /*0050*/  SHF.L.U32 R2, R0, 0x2, RZ ;  /* 0x0000000200027819 */ /* 0x001fc800000006ff */
[----:B------:R-:W-:-:S04]  /*0060*/  LOP3.LUT R2, R2, 0xfc, RZ, 0xc0, !PT ;  /* 0x000000fc02027812 */ /* 0x000fc800078ec0ff */
[----:B-1----:R-:W-:-:S05]  /*0070*/  LEA R25, R27, R2, 0x8 ;  /* 0x000000021b197211 */ /* 0x002fca00078e40ff */
[----:B------:R-:W-:-:S06]  /*0080*/  IMAD.WIDE R4, R25, R24, c[0x0][0x180] ;  /* 0x0000600019047625 */ /* 0x000fcc00078e0218 */
[----:B------:R-:W2:Y:S01]  /*0090*/  LDG.E.128 R4, [R4.64] ;  /* 0x0000000404047981 */ /* 0x000ea2000c1e1d00 */
[----:B------:R-:W-:-:S04]  /*00a0*/  IMAD.WIDE.U32 R8, R2, R24, c[0x0][0x170] ;  /* 0x00005c0002087625 */ /* 0x000fc800078e0018 */
[CC--:B------:R-:W-:Y:S02]  /*00b0*/  IMAD.WIDE R2, R25.reuse, R24.reuse, c[0x0][0x160] ;  /* 0x0000580019027625 */ /* 0x0c0fe400078e0218 */
[----:B------:R-:W3:Y:S02]  /*00c0*/  LDG.E.EL.128 R8, [R8.64] ;  /* 0x0000000408087981 */ /* 0x000ee4000c2e1d00 */
[CC--:B------:R-:W-:Y:S02]  /*00d0*/  IMAD.WIDE R16, R25.reuse, R24.reuse, c[0x0][0x178] ;  /* 0x00005e0019107625 */ /* 0x0c0fe400078e0218 */
[----:B------:R-:W3:Y:S02]  /*00e0*/  LDG.E.128 R12, [R2.64] ;  /* 0x00000004020c7981 */ /* 0x000ee4000c1e1d00 */
[----:B------:R-:W-:Y:S02]  /*00f0*/  IMAD.WIDE R20, R25, R24, c[0x0][0x188] ;  /* 0x0000620019147625 */ /* 0x000fe400078e0218 */
[----:B------:R-:W4:Y:S04]  /*0100*/  LDG.E.128 R16, [R16.64] ;  /* 0x0000000410107981 */ /* 0x000f28000c1e1d00 */
[----:B------:R-:W5:Y:S01]  /*0110*/  LDG.E.128 R20, [R20.64] ;  /* 0x0000000414147981 */ /* 0x000f62000c1e1d00 */
[----:B--2---:R-:W-:Y:S01]  /*0120*/  FADD R5, RZ, -R5 ;  /* 0x80000005ff057221 */ /* 0x004fe20000000000 */
[----:B------:R-:W-:Y:S01]  /*0130*/  FADD R28, RZ, -R4 ;  /* 0x80000004ff1c7221 */ /* 0x000fe20000000000 */
[----:B------:R-:W-:Y:S01]  /*0140*/  FADD R6, RZ, -R6 ;  /* 0x80000006ff067221 */ /* 0x000fe20000000000 */
[----:B------:R-:W-:Y:S01]  /*0150*/  FADD R7, RZ, -R7 ;  /* 0x80000007ff077221 */ /* 0x000fe20000000000 */
[----:B------:R-:W-:Y:S01]  /*0160*/  FMUL R5, R5, 1.4426950216293334961 ;  /* 0x3fb8aa3b05057820 */ /* 0x000fe20000400000 */
[----:B------:R-:W-:Y:S01]  /*0170*/  FMUL R28, R28, 1.4426950216293334961 ;  /* 0x3fb8aa3b1c1c7820 */ /* 0x000fe20000400000 */
[----:B------:R-:W-:Y:S01]  /*0180*/  FMUL R29, R6, 1.4426950216293334961 ;  /* 0x3fb8aa3b061d7820 */ /* 0x000fe20000400000 */
[----:B------:R-:W-:-:S02]  /*0190*/  FMUL R30, R7, 1.4426950216293334961 ;  /* 0x3fb8aa3b071e7820 */ /* 0x000fc40000400000 */
[----:B------:R-:W-:Y:S02]  /*01a0*/  FSETP.GEU.AND P3, PT, R5, -126, PT ;  /* 0xc2fc00000500780b */ /* 0x000fe40003f6e000 */
[----:B------:R-:W-:Y:S01]  /*01b0*/  FSETP.GEU.AND P0, PT, R28, -126, PT ;  /* 0xc2fc00001c00780b */ /* 0x000fe20003f0e000 */
[----:B---3--:R-:W-:Y:S01]  /*01c0*/  FADD R34, R13, R9 ;  /* 0x000000090d227221 */ /* 0x008fe20000000000 */
[----:B------:R-:W-:Y:S01]  /*01d0*/  FSETP.GEU.AND P1, PT, R29, -126, PT ;  /* 0xc2fc00001d00780b */ /* 0x000fe20003f2e000 */
[----:B------:R-:W-:Y:S01]  /*01e0*/  FADD R13, R12, R8 ;  /* 0x000000080c0d7221 */ /* 0x000fe20000000000 */
[----:B------:R-:W-:Y:S01]  /*01f0*/  FSETP.GEU.AND P2, PT, R30, -126, PT ;  /* 0xc2fc00001e00780b */ /* 0x000fe20003f4e000 */
[----:B------:R-:W-:Y:S01]  /*0200*/  FADD R8, R15, R11 ;  /* 0x0000000b0f087221 */ /* 0x000fe20000000000 */
[----:B------:R-:W-:-:S05]  /*0210*/  FADD R11, R14, R10 ;  /* 0x0000000a0e0b7221 */ /* 0x000fca0000000000 */
[----:B------:R-:W-:Y:S02]  /*0220*/  @!P3 FMUL R5, R5, 0.5 ;  /* 0x3f0000000505b820 */ /* 0x000fe40000400000 */
[----:B------:R-:W-:Y:S02]  /*0230*/  @!P0 FMUL R28, R28, 0.5 ;  /* 0x3f0000001c1c8820 */ /* 0x000fe40000400000 */
[----:B------:R-:W0:Y:S01]  /*0240*/  MUFU.EX2 R6, R5 ;  /* 0x0000000500067308 */ /* 0x000e220000000800 */
[----:B------:R-:W-:Y:S01]  /*0250*/  @!P1 FMUL R29, R29, 0.5 ;  /* 0x3f0000001d1d9820 */ /* 0x000fe20000400000 */
[----:B------:R-:W-:-:S06]  /*0260*/  @!P2 FMUL R30, R30, 0.5 ;  /* 0x3f0000001e1ea820 */ /* 0x000fcc0000400000 */
[----:B------:R1:W2:Y:S08]  /*0270*/  MUFU.EX2 R4, R28 ;  /* 0x0000001c00047308 */ /* 0x0002b00000000800 */
[----:B------:R-:W3:Y:S01]  /*0280*/  MUFU.EX2 R7, R29 ;  /* 0x0000001d00077308 */ /* 0x000ee20000000800 */
[----:B0-----:R-:W-:-:S04]  /*0290*/  @!P3 FMUL R6, R6, R6 ;  /* 0x000000060606b220 */ /* 0x001fc80000400000 */
[----:B-1----:R-:W-:-:S03]  /*02a0*/  FADD R28, R6, 1 ;  /* 0x3f800000061c7421 */ /* 0x002fc60000000000 */
[----:B------:R-:W0:Y:S01]  /*02b0*/  MUFU.EX2 R31, R30 ;  /* 0x0000001e001f7308 */ /* 0x000e220000000800 */
[----:B--2---:R-:W-:-:S04]  /*02c0*/  @!P0 FMUL R4, R4, R4 ;  /* 0x0000000404048220 */ /* 0x004fc80000400000 */
[----:B------:R-:W-:Y:S01]  /*02d0*/  FADD R32, R4, 1 ;  /* 0x3f80000004207421 */ /* 0x000fe20000000000 */
[----:B---3--:R-:W-:Y:S01]  /*02e0*/  @!P1 FMUL R7, R7, R7 ;  /* 0x0000000707079220 */ /* 0x008fe20000400000 */
[----:B------:R-:W-:-:S03]  /*02f0*/  FSETP.GT.AND P1, PT, R28, 8.50705917302346158658e+37, PT ;  /* 0x7e8000001c00780b */ /* 0x000fc60003f24000 */
[----:B------:R-:W-:Y:S01]  /*0300*/  FSETP.GT.AND P0, PT, R32, 8.50705917302346158658e+37, PT ;  /* 0x7e8000002000780b */ /* 0x000fe20003f04000 */
[----:B------:R-:W-:Y:S01]  /*0310*/  FADD R6, R7, 1 ;  /* 0x3f80000007067421 */ /* 0x000fe20000000000 */
[----:B------:R-:W-:Y:S01]  /*0320*/  MOV R7, 0x3e800000 ;  /* 0x3e80000000077802 */ /* 0x000fe20000000f00 */
[----:B0-----:R-:W-:-:S03]  /*0330*/  @!P2 FMUL R31, R31, R31 ;  /* 0x0000001f1f1fa220 */ /* 0x001fc60000400000 */
[----:B------:R-:W-:Y:S02]  /*0340*/  FSETP.GT.AND P2, PT, R6, 8.50705917302346158658e+37, PT ;  /* 0x7e8000000600780b */ /* 0x000fe40003f44000 */
[----:B------:R-:W-:Y:S01]  /*0350*/  FSEL R29, R7, 1, P1 ;  /* 0x3f800000071d7808 */ /* 0x000fe20000800000 */
[----:B------:R-:W-:Y:S01]  /*0360*/  FADD R4, R31, 1 ;  /* 0x3f8000001f047421 */ /* 0x000fe20000000000 */
[C---:B------:R-:W-:Y:S01]  /*0370*/  FSEL R30, R7.reuse, 1, P0 ;  /* 0x3f800000071e7808 */ /* 0x040fe20000000000 */
[----:B------:R-:W-:Y:S01]  /*0380*/  @P1 FMUL R28, R28, 0.25 ;  /* 0x3e8000001c1c1820 */ /* 0x000fe20000400000 */
[C---:B------:R-:W-:Y:S01]  /*0390*/  FSEL R9, R7.reuse, 1, P2 ;  /* 0x3f80000007097808 */ /* 0x040fe20001000000 */
[----:B------:R-:W-:Y:S01]  /*03a0*/  @P0 FMUL R32, R32, 0.25 ;  /* 0x3e80000020200820 */ /* 0x000fe20000400000 */
[----:B------:R-:W-:Y:S02]  /*03b0*/  FSETP.GT.AND P3, PT, R4, 8.50705917302346158658e+37, PT ;  /* 0x7e8000000400780b */ /* 0x000fe40003f64000 */
[----:B------:R-:W-:Y:S01]  /*03c0*/  LOP3.LUT P0, RZ, R0, 0x1f, RZ, 0xc0, !PT ;  /* 0x0000001f00ff7812 */ /* 0x000fe2000780c0ff */
[----:B------:R-:W0:Y:S01]  /*03d0*/  MUFU.RCP R28, R28 ;  /* 0x0000001c001c7308 */ /* 0x000e220000001000 */
[----:B------:R-:W-:Y:S01]  /*03e0*/  FSEL R7, R7, 1, P3 ;  /* 0x3f80000007077808 */ /* 0x000fe20001800000 */
[----:B------:R-:W-:Y:S01]  /*03f0*/  @P2 FMUL R6, R6, 0.25 ;  /* 0x3e80000006062820 */ /* 0x000fe20000400000 */
[----:B------:R-:W-:-:S05]  /*0400*/  ISETP.GE.AND P1, PT, R0, 0x2, PT ;  /* 0x000000020000780c */ /* 0x000fca0003f26270 */
[----:B------:R-:W1:Y:S02]  /*0410*/  MUFU.RCP R5, R32 ;  /* 0x0000002000057308 */ /* 0x000e640000001000 */
[----:B------:R-:W-:-:S06]  /*0420*/  @P3 FMUL R4, R4, 0.25 ;  /* 0x3e80000004043820 */ /* 0x000fcc0000400000 */
[----:B------:R-:W2:Y:S01]  /*0430*/  MUFU.RCP R6, R6 ;  /* 0x0000000600067308 */ /* 0x000ea20000001000 */
[----:B0-----:R-:W-:-:S04]  /*0440*/  FMUL R12, R28, R29 ;  /* 0x0000001d1c0c7220 */ /* 0x001fc80000400000 */
[----:B----4-:R-:W-:-:S03]  /*0450*/  FFMA R12, R17, R12, R34 ;  /* 0x0000000c110c7223 */ /* 0x010fc60000000022 */
[----:B------:R-:W0:Y:S01]  /*0460*/  MUFU.RCP R4, R4 ;  /* 0x0000000400047308 */ /* 0x000e220000001000 */
[----:B-1----:R-:W-:Y:S01]  /*0470*/  FMUL R5, R5, R30 ;  /* 0x0000001e05057220 */ /* 0x002fe20000400000 */
[----:B-----5:R-:W-:-:S03]  /*0480*/  FADD R21, R21, R12 ;  /* 0x0000000c15157221 */ /* 0x020fc60000000000 */
[----:B------:R-:W-:Y:S01]  /*0490*/  FFMA R5, R16, R5, R13 ;  /* 0x0000000510057223 */ /* 0x000fe2000000000d */
[----:B--2---:R-:W-:-:S03]  /*04a0*/  FMUL R9, R6, R9 ;  /* 0x0000000906097220 */ /* 0x004fc60000400000 */
[----:B------:R-:W-:Y:S01]  /*04b0*/  FADD R20, R20, R5 ;  /* 0x0000000514147221 */ /* 0x000fe20000000000 */
[----:B------:R-:W-:Y:S01]  /*04c0*/  FMUL R5, R21, R21 ;  /* 0x0000001515057220 */ /* 0x000fe20000400000 */
[----:B------:R-:W-:-:S03]  /*04d0*/  FFMA R9, R18, R9, R11 ;  /* 0x0000000912097223 */ /* 0x000fc6000000000b */
[----:B------:R-:W-:Y:S01]  /*04e0*/  FFMA R5, R20, R20, R5 ;  /* 0x0000001414057223 */ /* 0x000fe20000000005 */
[----:B0-----:R-:W-:Y:S01]  /*04f0*/  FMUL R4, R4, R7 ;  /* 0x0000000704047220 */ /* 0x001fe20000400000 */
[----:B------:R-:W-:-:S03]  /*0500*/  FADD R22, R22, R9 ;  /* 0x0000000916167221 */ /* 0x000fc60000000000 */
[----:B------:R-:W-:-:S04]  /*0510*/  FFMA R4, R19, R4, R8 ;  /* 0x0000000413047223 */ /* 0x000fc80000000008 */
[----:B------:R-:W-:Y:S01]  /*0520*/  FADD R23, R23, R4 ;  /* 0x0000000417177221 */ /* 0x000fe20000000000 */
[----:B------:R-:W-:-:S04]  /*0530*/  FFMA R4, R22, R22, R5 ;  /* 0x0000001616047223 */ /* 0x000fc80000000005 */
[----:B------:R-:W-:-:S05]  /*0540*/  FFMA R4, R23, R23, R4 ;  /* 0x0000001717047223 */ /* 0x000fca0000000004 */
[----:B------:R-:W0:Y:S02]  /*0550*/  SHFL.BFLY PT, R5, R4, 0x10, 0x1f ;  /* 0x0e001f0004057f89 */ /* 0x000e2400000e0000 */
[----:B0-----:R-:W-:Y:S01]  /*0560*/  FADD R5, R4, R5 ;  /* 0x0000000504057221 */ /* 0x001fe20000000000 */
[----:B------:R-:W-:-:S04]  /*0570*/  SHF.R.U32.HI R4, RZ, 0x3, R0 ;  /* 0x00000003ff047819 */ /* 0x000fc80000011600 */
[----:B------:R-:W0:Y:S01]  /*0580*/  SHFL.BFLY PT, R6, R5, 0x8, 0x1f ;  /* 0x0d001f0005067f89 */ /* 0x000e2200000e0000 */
[----:B------:R-:W-:Y:S01]  /*0590*/  LOP3.LUT R4, R4, 0x4, RZ, 0xc0, !PT ;  /* 0x0000000404047812 */ /* 0x000fe200078ec0ff */
[----:B0-----:R-:W-:-:S05]  /*05a0*/  FADD R6, R5, R6 ;  /* 0x0000000605067221 */ /* 0x001fca0000000000 */
[----:B------:R-:W0:Y:S02]  /*05b0*/  SHFL.BFLY PT, R7, R6, 0x4, 0x1f ;  /* 0x0c801f0006077f89 */ /* 0x000e2400000e0000 */
[----:B0-----:R-:W-:Y:S01]  /*05c0*/  FADD R7, R6, R7 ;  /* 0x0000000706077221 */ /* 0x001fe20000000000 */
[----:B------:R-:W-:-:S04]  /*05d0*/  LOP3.LUT R6, R0, 0x1, RZ, 0xc0, !PT ;  /* 0x0000000100067812 */ /* 0x000fc800078ec0ff */
[----:B------:R-:W0:Y:S02]  /*05e0*/  SHFL.BFLY PT, R8, R7, 0x2, 0x1f ;  /* 0x0c401f0007087f89 */ /* 0x000e2400000e0000 */
[----:B0-----:R-:W-:-:S05]  /*05f0*/  FADD R8, R7, R8 ;  /* 0x0000000807087221 */ /* 0x001fca0000000000 */
[----:B------:R-:W0:Y:S02]  /*0600*/  SHFL.BFLY PT, R9, R8, 0x1, 0x1f ;  /* 0x0c201f0008097f89 */ /* 0x000e2400000e0000 */
[----:B0-----:R-:W-:-:S05]  /*0610*/  FADD R9, R8, R9 ;  /* 0x0000000908097221 */ /* 0x001fca0000000000 */
[----:B------:R-:W-:Y:S04]  /*0620*/  @!P0 STS [R4], R9 ;  /* 0x0000000904008388 */ /* 0x000fe80000000800 */
[----:B------:R-:W-:Y:S01]  /*0630*/  BAR.SYNC.DEFER_BLOCKING 0x0 ;  /* 0x0000000000007b1d */ /* 0x000fe20000010000 */
[----:B------:R-:W-:Y:S02]  /*0640*/  ISETP.NE.U32.AND P0, PT, R6, 0x1, PT ;  /* 0x000000010600780c */ /* 0x000fe40003f05070 */
[----:B------:R-:W-:Y:S02]  /*0650*/  MOV R6, 0x3b800000 ;  /* 0x3b80000000067802 */ /* 0x000fe40000000f00 */
[----:B------:R-:W-:Y:S01]  /*0660*/  ISETP.LT.AND P0, PT, R0, 0x2, P0 ;  /* 0x000000020000780c */ /* 0x000fe20000701270 */
[----:B------:R-:W0:Y:S04]  /*0670*/  @!P1 LDS R26, [R0.X4] ;  /* 0x00000000001a9984 */ /* 0x000e280000004800 */
[----:B0-----:R-:W0:Y:S02]  /*0680*/  SHFL.BFLY PT, R5, R26, 0x1, 0x1f ;  /* 0x0c201f001a057f89 */ /* 0x001e2400000e0000 */
[----:B0-----:R-:W-:-:S06]  /*0690*/  FADD R7, R26, R5 ;  /* 0x000000051a077221 */ /* 0x001fcc0000000000 */
[----:B------:R-:W-:Y:S04]  /*06a0*/  @P0 STS [R0.X4], R7 ;  /* 0x0000000700000388 */ /* 0x000fe80000004800 */
[----:B------:R-:W-:Y:S01]  /*06b0*/  BAR.SYNC.DEFER_BLOCKING 0x0 ;  /* 0x0000000000007b1d */ /* 0x000fe20000010000 */
[----:B------:R-:W-:-:S05]  /*06c0*/  LOP3.LUT P0, RZ, R0, 0x3f, RZ, 0xc0, !PT ;  /* 0x0000003f00ff7812 */ /* 0x000fca000780c0ff */
[----:B------:R-:W0:Y:S04]  /*06d0*/  LDS R5, [RZ] ;  /* 0x00000000ff057984 */ /* 0x000e280000000800 */
[----:B------:R-:W-:Y:S01]  /*06e0*/  STG.E.128 [R2.64], R20 ;  /* 0x0000001402007986 */ /* 0x000fe2000c101d04 */
[----:B0-----:R-:W-:Y:S01]  /*06f0*/  FFMA R6, R5, R6, 1.1920928955078125e-07 ;  /* 0x3400000005067423 */ /* 0x001fe20000000006 */
[----:B------:R-:W-:-:S03]  /*0700*/  IMAD.WIDE R4, R27, R24, c[0x0][0x168] ;  /* 0x00005a001b047625 */ /* 0x000fc600078e0218 */
[----:B------:R-:W0:Y:S01]  /*0710*/  MUFU.RSQ R9, R6 ;  /* 0x0000000600097308 */ /* 0x000e220000001400 */
[----:B------:R-:W-:Y:S01]  /*0720*/  BAR.SYNC.DEFER_BLOCKING 0x0 ;  /* 0x0000000000007b1d */ /* 0x000fe20000010000 */
[----:B------:R-:W-:Y:S01]  /*0730*/  IMAD.WIDE R24, R25, R24, c[0x0][0x190] ;  /* 0x0000640019187625 */ /* 0x000fe200078e0218 */
[-C--:B0-----:R-:W-:Y:S01]  /*0740*/  FMUL R12, R20, R9.reuse ;  /* 0x00000009140c7220 */ /* 0x081fe20000400000 */
[-C--:B------:R-:W-:Y:S01]  /*0750*/  FMUL R13, R21, R9.reuse ;  /* 0x00000009150d7220 */ /* 0x080fe20000400000 */
[-C--:B------:R-:W-:Y:S01]  /*0760*/  FMUL R14, R22, R9.reuse ;  /* 0x00000009160e7220 */ /* 0x080fe20000400000 */
[----:B------:R-:W-:Y:S01]  /*0770*/  FMUL R15, R23, R9 ;  /* 0x00000009170f7220 */ /* 0x000fe20000400000 */
[----:B------:R-:W-:Y:S04]  /*0780*/  @!P0 STG.E [R4.64], R9 ;  /* 0x0000000904008986 */ /* 0x000fe8000c101904 */
[----:B------:R-:W-:Y:S01]  /*0790*/  STG.E.128 [R24.64], R12 ;  /* 0x0000000c18007986 */ /* 0x000fe2000c101d04 */
[----:B------:R-:W-:Y:S05]  /*07a0*/  EXIT ;  /* 0x000000000000794d */ /* 0x000fea0003800000 */
.L_x_0:
[----:B------:R-:W-:-:S00]  /*07b0*/  BRA `(.L_x_0) ;  /* 0xfffffff000007947 */ /* 0x000fc0000383ffff */
[----:B------:R-:W-:-:S00]  /*07c0*/  NOP ;  /* 0x0000000000007918 */ /* 0x000fc00000000000 */
        /* <DEDUP_REMOVED lines=11> */
.L_x_1:


//--------------------- .nv.global.init           --------------------------
	.section	.nv.global.init,"aw",@progbits
.nv.global.init:
	.type		_$_str,@object
	.size		_$_str,(.L_0 - _$_str)
_$_str:
        /*0000*/ 	.byte	0x5f, 0x5f, 0x43, 0x55, 0x44, 0x41, 0x5f, 0x46, 0x54, 0x5a, 0x00
.L_0:


//--------------------- .nv.shared.triton_per_fused__unsafe_view_add_addmm_mean_mul_pow_rsqrt_sigmoid_view_48 --------------------------
	.section	.nv.shared.triton_per_fused__unsafe_view_add_addmm_mean_mul_pow_rsqrt_sigmoid_view_48,"aw",@nobits
	.sectionflags	@""
	.align	16
